//
// Generated by NVIDIA NVVM Compiler
//
// Compiler Build ID: CL-36424714
// Cuda compilation tools, release 13.0, V13.0.88
// Based on NVVM 20.0.0
//

.version 9.0
.target sm_100
.address_size 64

	// .globl	_Z7incisoAPjS_S_ll

.visible .entry _Z7incisoAPjS_S_ll(
	.param .u64 .ptr .align 1 _Z7incisoAPjS_S_ll_param_0,
	.param .u64 .ptr .align 1 _Z7incisoAPjS_S_ll_param_1,
	.param .u64 .ptr .align 1 _Z7incisoAPjS_S_ll_param_2,
	.param .u64 _Z7incisoAPjS_S_ll_param_3,
	.param .u64 _Z7incisoAPjS_S_ll_param_4
)
{
	.reg .pred 	%p<4>;
	.reg .b32 	%r<17>;
	.reg .b64 	%rd<24>;

	ld.param.u64 	%rd2, [_Z7incisoAPjS_S_ll_param_0];
	ld.param.u64 	%rd3, [_Z7incisoAPjS_S_ll_param_1];
	ld.param.u64 	%rd4, [_Z7incisoAPjS_S_ll_param_2];
	ld.param.u64 	%rd6, [_Z7incisoAPjS_S_ll_param_3];
	ld.param.u64 	%rd5, [_Z7incisoAPjS_S_ll_param_4];
	mov.u32 	%r3, %ctaid.x;
	mov.u32 	%r4, %ntid.x;
	mov.u32 	%r5, %tid.x;
	mad.lo.s32 	%r1, %r3, %r4, %r5;
	mov.u32 	%r6, %ctaid.y;
	mov.u32 	%r7, %ntid.y;
	mov.u32 	%r8, %tid.y;
	mad.lo.s32 	%r9, %r6, %r7, %r8;
	not.b32 	%r10, %r9;
	cvt.u64.u32 	%rd8, %r10;
	add.s64 	%rd9, %rd6, %rd8;
	mul.lo.s64 	%rd1, %rd9, %rd5;
	cvt.s64.s32 	%rd10, %r1;
	setp.le.s64 	%p1, %rd5, %rd10;
	cvt.u64.u32 	%rd11, %r9;
	setp.le.s64 	%p2, %rd6, %rd11;
	or.pred  	%p3, %p1, %p2;
	@%p3 bra 	$L__BB0_2;
	cvta.to.global.u64 	%rd12, %rd2;
	cvta.to.global.u64 	%rd13, %rd3;
	cvta.to.global.u64 	%rd14, %rd4;
	cvt.u32.u64 	%r11, %rd5;
	mad.lo.s32 	%r12, %r9, %r11, %r1;
	mul.wide.s32 	%rd15, %r12, 4;
	add.s64 	%rd16, %rd12, %rd15;
	ld.global.u32 	%r13, [%rd16];
	not.b32 	%r14, %r1;
	cvt.u64.u32 	%rd17, %r14;
	add.s64 	%rd18, %rd5, %rd17;
	add.s64 	%rd19, %rd18, %rd1;
	shl.b64 	%rd20, %rd19, 32;
	shr.s64 	%rd21, %rd20, 30;
	add.s64 	%rd22, %rd13, %rd21;
	ld.global.u32 	%r15, [%rd22];
	add.s32 	%r16, %r15, %r13;
	add.s64 	%rd23, %rd14, %rd15;
	st.global.u32 	[%rd23], %r16;
$L__BB0_2:
	ret;

}
	// .globl	_Z7incisoBPjS_Pffll
.visible .entry _Z7incisoBPjS_Pffll(
	.param .u64 .ptr .align 1 _Z7incisoBPjS_Pffll_param_0,
	.param .u64 .ptr .align 1 _Z7incisoBPjS_Pffll_param_1,
	.param .u64 .ptr .align 1 _Z7incisoBPjS_Pffll_param_2,
	.param .f32 _Z7incisoBPjS_Pffll_param_3,
	.param .u64 _Z7incisoBPjS_Pffll_param_4,
	.param .u64 _Z7incisoBPjS_Pffll_param_5
)
{
	.reg .pred 	%p<4>;
	.reg .b32 	%r<14>;
	.reg .b32 	%f<8>;
	.reg .b64 	%rd<16>;

	ld.param.u64 	%rd1, [_Z7incisoBPjS_Pffll_param_0];
	ld.param.u64 	%rd2, [_Z7incisoBPjS_Pffll_param_1];
	ld.param.u64 	%rd3, [_Z7incisoBPjS_Pffll_param_2];
	ld.param.f32 	%f1, [_Z7incisoBPjS_Pffll_param_3];
	ld.param.u64 	%rd5, [_Z7incisoBPjS_Pffll_param_4];
	ld.param.u64 	%rd4, [_Z7incisoBPjS_Pffll_param_5];
	mov.u32 	%r3, %ctaid.x;
	mov.u32 	%r4, %ntid.x;
	mov.u32 	%r5, %tid.x;
	mad.lo.s32 	%r1, %r3, %r4, %r5;
	mov.u32 	%r6, %ctaid.y;
	mov.u32 	%r7, %ntid.y;
	mov.u32 	%r8, %tid.y;
	mad.lo.s32 	%r9, %r6, %r7, %r8;
	cvt.s64.s32 	%rd7, %r1;
	setp.le.s64 	%p1, %rd4, %rd7;
	cvt.u64.u32 	%rd8, %r9;
	setp.le.s64 	%p2, %rd5, %rd8;
	or.pred  	%p3, %p1, %p2;
	@%p3 bra 	$L__BB1_2;
	cvta.to.global.u64 	%rd9, %rd1;
	cvta.to.global.u64 	%rd10, %rd2;
	cvta.to.global.u64 	%rd11, %rd3;
	cvt.u32.u64 	%r10, %rd4;
	mad.lo.s32 	%r11, %r9, %r10, %r1;
	mul.wide.s32 	%rd12, %r11, 4;
	add.s64 	%rd13, %rd9, %rd12;
	ld.global.u32 	%r12, [%rd13];
	cvt.rn.f32.u32 	%f2, %r12;
	mov.f32 	%f3, 0f3F800000;
	sub.f32 	%f4, %f3, %f1;
	add.s64 	%rd14, %rd10, %rd12;
	ld.global.u32 	%r13, [%rd14];
	cvt.rn.f32.u32 	%f5, %r13;
	mul.f32 	%f6, %f4, %f5;
	fma.rn.f32 	%f7, %f1, %f2, %f6;
	add.s64 	%rd15, %rd11, %rd12;
	st.global.f32 	[%rd15], %f7;
$L__BB1_2:
	ret;

}


// ===== COMPILED SASS (sm_100) =====

	.target	sm_100

	.elftype	@"ET_EXEC"


//--------------------- .note.nv.tkinfo           --------------------------
	.section	.note.nv.tkinfo,"",@"SHT_NOTE"
	.sectionflags	@"SHF_NOTE_NV_TKINFO"
	.tkinfo
        /*0018*/ 	.word	0x00000002
        /*0030*/ 	.string	""
        /*0030*/ 	.string	"ptxas"
        /*0030*/ 	.string	"Cuda compilation tools, release 13.0, V13.0.88"
        /*0030*/ 	.string	"Build cuda_13.0.r13.0/compiler.36424714_0"
        /*0030*/ 	.string	"-arch sm_100 -m 64 "



//--------------------- .note.nv.cuinfo           --------------------------
	.section	.note.nv.cuinfo,"",@"SHT_NOTE"
	.sectionflags	@"SHF_NOTE_NV_CUINFO"
        /*0018*/ 	.short	0x0002
        /*001a*/ 	.short	0x0064
        /*001c*/ 	.short	0x0082
	.zero		2


//--------------------- .nv.info                  --------------------------
	.section	.nv.info,"",@"SHT_CUDA_INFO"
	.align	4


	//----- nvinfo : EIATTR_REGCOUNT
	.align		4
        /*0000*/ 	.byte	0x04, 0x2f
        /*0002*/ 	.short	(.L_1 - .L_0)
	.align		4
.L_0:
        /*0004*/ 	.word	index@(_Z7incisoAPjS_S_ll)
        /*0008*/ 	.word	0x0000000c


	//----- nvinfo : EIATTR_FRAME_SIZE
	.align		4
.L_1:
        /*000c*/ 	.byte	0x04, 0x11
        /*000e*/ 	.short	(.L_3 - .L_2)
	.align		4
.L_2:
        /*0010*/ 	.word	index@(_Z7incisoAPjS_S_ll)
        /*0014*/ 	.word	0x00000000


	//----- nvinfo : EIATTR_REGCOUNT
	.align		4
.L_3:
        /*0018*/ 	.byte	0x04, 0x2f
        /*001a*/ 	.short	(.L_5 - .L_4)
	.align		4
.L_4:
        /*001c*/ 	.word	index@(_Z7incisoBPjS_Pffll)
        /*0020*/ 	.word	0x0000000e


	//----- nvinfo : EIATTR_FRAME_SIZE
	.align		4
.L_5:
        /*0024*/ 	.byte	0x04, 0x11
        /*0026*/ 	.short	(.L_7 - .L_6)
	.align		4
.L_6:
        /*0028*/ 	.word	index@(_Z7incisoBPjS_Pffll)
        /*002c*/ 	.word	0x00000000


	//----- nvinfo : EIATTR_MIN_STACK_SIZE
	.align		4
.L_7:
        /*0030*/ 	.byte	0x04, 0x12
        /*0032*/ 	.short	(.L_9 - .L_8)
	.align		4
.L_8:
        /*0034*/ 	.word	index@(_Z7incisoBPjS_Pffll)
        /*0038*/ 	.word	0x00000000


	//----- nvinfo : EIATTR_MIN_STACK_SIZE
	.align		4
.L_9:
        /*003c*/ 	.byte	0x04, 0x12
        /*003e*/ 	.short	(.L_11 - .L_10)
	.align		4
.L_10:
        /*0040*/ 	.word	index@(_Z7incisoAPjS_S_ll)
        /*0044*/ 	.word	0x00000000
.L_11:


//--------------------- .nv.compat                --------------------------
	.section	.nv.compat,"",@"SHT_CUDA_COMPAT_INFO"
	.align	4
        /*0000*/ 	.byte	0x02, 0x09, 0x00, 0x00, 0x02, 0x02, 0x01, 0x00, 0x02, 0x05, 0x05, 0x00, 0x03, 0x07, 0x01, 0x01
        /*0010*/ 	.byte	0x02, 0x03, 0x00, 0x00, 0x02, 0x06, 0x01, 0x00, 0x04, 0x0b, 0x08, 0x00, 0x09, 0x00, 0x00, 0x00
        /*0020*/ 	.byte	0x00, 0x00, 0x00, 0x00


//--------------------- .nv.info._Z7incisoBPjS_Pffll --------------------------
	.section	.nv.info._Z7incisoBPjS_Pffll,"",@"SHT_CUDA_INFO"
	.sectionflags	@""
	.align	4


	//----- nvinfo : EIATTR_CUDA_API_VERSION
	.align		4
        /*0000*/ 	.byte	0x04, 0x37
        /*0002*/ 	.short	(.L_13 - .L_12)
.L_12:
        /*0004*/ 	.word	0x00000082


	//----- nvinfo : EIATTR_KPARAM_INFO
	.align		4
.L_13:
        /*0008*/ 	.byte	0x04, 0x17
        /*000a*/ 	.short	(.L_15 - .L_14)
.L_14:
        /*000c*/ 	.word	0x00000000
        /*0010*/ 	.short	0x0005
        /*0012*/ 	.short	0x0028
        /*0014*/ 	.byte	0x00, 0xf0, 0x21, 0x00


	//----- nvinfo : EIATTR_KPARAM_INFO
	.align		4
.L_15:
        /*0018*/ 	.byte	0x04, 0x17
        /*001a*/ 	.short	(.L_17 - .L_16)
.L_16:
        /*001c*/ 	.word	0x00000000
        /*0020*/ 	.short	0x0004
        /*0022*/ 	.short	0x0020
        /*0024*/ 	.byte	0x00, 0xf0, 0x21, 0x00


	//----- nvinfo : EIATTR_KPARAM_INFO
	.align		4
.L_17:
        /*0028*/ 	.byte	0x04, 0x17
        /*002a*/ 	.short	(.L_19 - .L_18)
.L_18:
        /*002c*/ 	.word	0x00000000
        /*0030*/ 	.short	0x0003
        /*0032*/ 	.short	0x0018
        /*0034*/ 	.byte	0x00, 0xf0, 0x11, 0x00


	//----- nvinfo : EIATTR_KPARAM_INFO
	.align		4
.L_19:
        /*0038*/ 	.byte	0x04, 0x17
        /*003a*/ 	.short	(.L_21 - .L_20)
.L_20:
        /*003c*/ 	.word	0x00000000
        /*0040*/ 	.short	0x0002
        /*0042*/ 	.short	0x0010
        /*0044*/ 	.byte	0x00, 0xf5, 0x21, 0x00


	//----- nvinfo : EIATTR_KPARAM_INFO
	.align		4
.L_21:
        /*0048*/ 	.byte	0x04, 0x17
        /*004a*/ 	.short	(.L_23 - .L_22)
.L_22:
        /*004c*/ 	.word	0x00000000
        /*0050*/ 	.short	0x0001
        /*0052*/ 	.short	0x0008
        /*0054*/ 	.byte	0x00, 0xf5, 0x21, 0x00


	//----- nvinfo : EIATTR_KPARAM_INFO
	.align		4
.L_23:
        /*0058*/ 	.byte	0x04, 0x17
        /*005a*/ 	.short	(.L_25 - .L_24)
.L_24:
        /*005c*/ 	.word	0x00000000
        /*0060*/ 	.short	0x0000
        /*0062*/ 	.short	0x0000
        /*0064*/ 	.byte	0x00, 0xf5, 0x21, 0x00


	//----- nvinfo : EIATTR_SPARSE_MMA_MASK
	.align		4
.L_25:
        /*0068*/ 	.byte	0x03, 0x50
        /*006a*/ 	.short	0x0000


	//----- nvinfo : EIATTR_MAXREG_COUNT
	.align		4
        /*006c*/ 	.byte	0x03, 0x1b
        /*006e*/ 	.short	0x00ff


	//----- nvinfo : EIATTR_MERCURY_ISA_VERSION
	.align		4
        /*0070*/ 	.byte	0x03, 0x5f
        /*0072*/ 	.short	0x0101


	//----- nvinfo : EIATTR_VRC_CTA_INIT_COUNT
	.align		4
        /*0074*/ 	.byte	0x02, 0x4a
	.zero		1
	.zero		1


	//----- nvinfo : EIATTR_EXIT_INSTR_OFFSETS
	.align		4
        /*0078*/ 	.byte	0x04, 0x1c
        /*007a*/ 	.short	(.L_27 - .L_26)


	//   ....[0]....
.L_26:
        /*007c*/ 	.word	0x000000f0


	//   ....[1]....
        /*0080*/ 	.word	0x00000210


	//----- nvinfo : EIATTR_CBANK_PARAM_SIZE
	.align		4
.L_27:
        /*0084*/ 	.byte	0x03, 0x19
        /*0086*/ 	.short	0x0030


	//----- nvinfo : EIATTR_PARAM_CBANK
	.align		4
        /*0088*/ 	.byte	0x04, 0x0a
        /*008a*/ 	.short	(.L_29 - .L_28)
	.align		4
.L_28:
        /*008c*/ 	.word	index@(.nv.constant0._Z7incisoBPjS_Pffll)
        /*0090*/ 	.short	0x0380
        /*0092*/ 	.short	0x0030


	//----- nvinfo : EIATTR_SW_WAR
	.align		4
.L_29:
        /*0094*/ 	.byte	0x04, 0x36
        /*0096*/ 	.short	(.L_31 - .L_30)
.L_30:
        /*0098*/ 	.word	0x00000008
.L_31:


//--------------------- .nv.info._Z7incisoAPjS_S_ll --------------------------
	.section	.nv.info._Z7incisoAPjS_S_ll,"",@"SHT_CUDA_INFO"
	.sectionflags	@""
	.align	4


	//----- nvinfo : EIATTR_CUDA_API_VERSION
	.align		4
        /*0000*/ 	.byte	0x04, 0x37
        /*0002*/ 	.short	(.L_33 - .L_32)
.L_32:
        /*0004*/ 	.word	0x00000082


	//----- nvinfo : EIATTR_KPARAM_INFO
	.align		4
.L_33:
        /*0008*/ 	.byte	0x04, 0x17
        /*000a*/ 	.short	(.L_35 - .L_34)
.L_34:
        /*000c*/ 	.word	0x00000000
        /*0010*/ 	.short	0x0004
        /*0012*/ 	.short	0x0020
        /*0014*/ 	.byte	0x00, 0xf0, 0x21, 0x00


	//----- nvinfo : EIATTR_KPARAM_INFO
	.align		4
.L_35:
        /*0018*/ 	.byte	0x04, 0x17
        /*001a*/ 	.short	(.L_37 - .L_36)
.L_36:
        /*001c*/ 	.word	0x00000000
        /*0020*/ 	.short	0x0003
        /*0022*/ 	.short	0x0018
        /*0024*/ 	.byte	0x00, 0xf0, 0x21, 0x00


	//----- nvinfo : EIATTR_KPARAM_INFO
	.align		4
.L_37:
        /*0028*/ 	.byte	0x04, 0x17
        /*002a*/ 	.short	(.L_39 - .L_38)
.L_38:
        /*002c*/ 	.word	0x00000000
        /*0030*/ 	.short	0x0002
        /*0032*/ 	.short	0x0010
        /*0034*/ 	.byte	0x00, 0xf5, 0x21, 0x00


	//----- nvinfo : EIATTR_KPARAM_INFO
	.align		4
.L_39:
        /*0038*/ 	.byte	0x04, 0x17
        /*003a*/ 	.short	(.L_41 - .L_40)
.L_40:
        /*003c*/ 	.word	0x00000000
        /*0040*/ 	.short	0x0001
        /*0042*/ 	.short	0x0008
        /*0044*/ 	.byte	0x00, 0xf5, 0x21, 0x00


	//----- nvinfo : EIATTR_KPARAM_INFO
	.align		4
.L_41:
        /*0048*/ 	.byte	0x04, 0x17
        /*004a*/ 	.short	(.L_43 - .L_42)
.L_42:
        /*004c*/ 	.word	0x00000000
        /*0050*/ 	.short	0x0000
        /*0052*/ 	.short	0x0000
        /*0054*/ 	.byte	0x00, 0xf5, 0x21, 0x00


	//----- nvinfo : EIATTR_SPARSE_MMA_MASK
	.align		4
.L_43:
        /*0058*/ 	.byte	0x03, 0x50
        /*005a*/ 	.short	0x0000


	//----- nvinfo : EIATTR_MAXREG_COUNT
	.align		4
        /*005c*/ 	.byte	0x03, 0x1b
        /*005e*/ 	.short	0x00ff


	//----- nvinfo : EIATTR_MERCURY_ISA_VERSION
	.align		4
        /*0060*/ 	.byte	0x03, 0x5f
        /*0062*/ 	.short	0x0101


	//----- nvinfo : EIATTR_VRC_CTA_INIT_COUNT
	.align		4
        /*0064*/ 	.byte	0x02, 0x4a
	.zero		1
	.zero		1


	//----- nvinfo : EIATTR_EXIT_INSTR_OFFSETS
	.align		4
        /*0068*/ 	.byte	0x04, 0x1c
        /*006a*/ 	.short	(.L_45 - .L_44)


	//   ....[0]....
.L_44:
        /*006c*/ 	.word	0x00000120


	//   ....[1]....
        /*0070*/ 	.word	0x00000240


	//----- nvinfo : EIATTR_CBANK_PARAM_SIZE
	.align		4
.L_45:
        /*0074*/ 	.byte	0x03, 0x19
        /*0076*/ 	.short	0x0028


	//----- nvinfo : EIATTR_PARAM_CBANK
	.align		4
        /*0078*/ 	.byte	0x04, 0x0a
        /*007a*/ 	.short	(.L_47 - .L_46)
	.align		4
.L_46:
        /*007c*/ 	.word	index@(.nv.constant0._Z7incisoAPjS_S_ll)
        /*0080*/ 	.short	0x0380
        /*0082*/ 	.short	0x0028


	//----- nvinfo : EIATTR_SW_WAR
	.align		4
.L_47:
        /*0084*/ 	.byte	0x04, 0x36
        /*0086*/ 	.short	(.L_49 - .L_48)
.L_48:
        /*0088*/ 	.word	0x00000008
.L_49:


//--------------------- .nv.callgraph             --------------------------
	.section	.nv.callgraph,"",@"SHT_CUDA_CALLGRAPH"
	.align	4
	.sectionentsize	8
	.align		4
        /*0000*/ 	.word	0x00000000
	.align		4
        /*0004*/ 	.word	0xffffffff
	.align		4
        /*0008*/ 	.word	0x00000000
	.align		4
        /*000c*/ 	.word	0xfffffffe
	.align		4
        /*0010*/ 	.word	0x00000000
	.align		4
        /*0014*/ 	.word	0xfffffffd
	.align		4
        /*0018*/ 	.word	0x00000000
	.align		4
        /*001c*/ 	.word	0xfffffffc


//--------------------- .text._Z7incisoBPjS_Pffll --------------------------
	.section	.text._Z7incisoBPjS_Pffll,"ax",@progbits
	.align	128
        .global         _Z7incisoBPjS_Pffll
        .type           _Z7incisoBPjS_Pffll,@function
        .size           _Z7incisoBPjS_Pffll,(.L_x_2 - _Z7incisoBPjS_Pffll)
        .other          _Z7incisoBPjS_Pffll,@"STO_CUDA_ENTRY STV_DEFAULT"
_Z7incisoBPjS_Pffll:
.text._Z7incisoBPjS_Pffll:
[----:B------:R-:W-:Y:S01]  /*0000*/  LDC R1, c[0x0][0x37c] ;  /* 0x0000df00ff017b82 */ /* 0x000fe20000000800 */
[----:B------:R-:W0:Y:S07]  /*0010*/  S2R R2, SR_TID.Y ;  /* 0x0000000000027919 */ /* 0x000e2e0000002200 */
[----:B------:R-:W1:Y:S01]  /*0020*/  LDC R0, c[0x0][0x360] ;  /* 0x0000d800ff007b82 */ /* 0x000e620000000800 */
[----:B------:R-:W2:Y:S01]  /*0030*/  LDCU.128 UR8, c[0x0][0x3a0] ;  /* 0x00007400ff0877ac */ /* 0x000ea20008000c00 */
[----:B------:R-:W1:Y:S06]  /*0040*/  S2R R3, SR_TID.X ;  /* 0x0000000000037919 */ /* 0x000e6c0000002100 */
[----:B------:R-:W0:Y:S08]  /*0050*/  S2UR UR5, SR_CTAID.Y ;  /* 0x00000000000579c3 */ /* 0x000e300000002600 */
[----:B------:R-:W0:Y:S08]  /*0060*/  LDC R7, c[0x0][0x364] ;  /* 0x0000d900ff077b82 */ /* 0x000e300000000800 */
[----:B------:R-:W1:Y:S01]  /*0070*/  S2UR UR4, SR_CTAID.X ;  /* 0x00000000000479c3 */ /* 0x000e620000002500 */
[----:B0-----:R-:W-:-:S05]  /*0080*/  IMAD R7, R7, UR5, R2 ;  /* 0x0000000507077c24 */ /* 0x001fca000f8e0202 */
[----:B--2---:R-:W-:Y:S01]  /*0090*/  ISETP.GE.U32.AND P1, PT, R7, UR8, PT ;  /* 0x0000000807007c0c */ /* 0x004fe2000bf26070 */
[----:B-1----:R-:W-:-:S03]  /*00a0*/  IMAD R0, R0, UR4, R3 ;  /* 0x0000000400007c24 */ /* 0x002fc6000f8e0203 */
[----:B------:R-:W-:Y:S02]  /*00b0*/  ISETP.GE.AND.EX P1, PT, RZ, UR9, PT, P1 ;  /* 0x00000009ff007c0c */ /* 0x000fe4000bf26310 */
[----:B------:R-:W-:Y:S02]  /*00c0*/  ISETP.GE.U32.AND P0, PT, R0, UR10, PT ;  /* 0x0000000a00007c0c */ /* 0x000fe4000bf06070 */
[----:B------:R-:W-:-:S04]  /*00d0*/  SHF.R.S32.HI R2, RZ, 0x1f, R0 ;  /* 0x0000001fff027819 */ /* 0x000fc80000011400 */
[----:B------:R-:W-:-:S13]  /*00e0*/  ISETP.GE.OR.EX P0, PT, R2, UR11, P1, P0 ;  /* 0x0000000b02007c0c */ /* 0x000fda0008f06700 */
[----:B------:R-:W-:Y:S05]  /*00f0*/  @P0 EXIT ;  /* 0x000000000000094d */ /* 0x000fea0003800000 */
[----:B------:R-:W0:Y:S01]  /*0100*/  LDC.64 R4, c[0x0][0x388] ;  /* 0x0000e200ff047b82 */ /* 0x000e220000000a00 */
[----:B------:R-:W1:Y:S01]  /*0110*/  LDCU.64 UR4, c[0x0][0x358] ;  /* 0x00006b00ff0477ac */ /* 0x000e620008000a00 */
[----:B------:R-:W-:-:S06]  /*0120*/  IMAD R9, R7, UR10, R0 ;  /* 0x0000000a07097c24 */ /* 0x000fcc000f8e0200 */
[----:B------:R-:W2:Y:S08]  /*0130*/  LDC.64 R2, c[0x0][0x380] ;  /* 0x0000e000ff027b82 */ /* 0x000eb00000000a00 */
[----:B------:R-:W3:Y:S01]  /*0140*/  LDC R10, c[0x0][0x398] ;  /* 0x0000e600ff0a7b82 */ /* 0x000ee20000000800 */
[----:B0-----:R-:W-:-:S07]  /*0150*/  IMAD.WIDE R4, R9, 0x4, R4 ;  /* 0x0000000409047825 */ /* 0x001fce00078e0204 */
[----:B------:R-:W0:Y:S01]  /*0160*/  LDC.64 R6, c[0x0][0x390] ;  /* 0x0000e400ff067b82 */ /* 0x000e220000000a00 */
[----:B-1----:R-:W4:Y:S01]  /*0170*/  LDG.E R4, desc[UR4][R4.64] ;  /* 0x0000000404047981 */ /* 0x002f22000c1e1900 */
[----:B--2---:R-:W-:-:S06]  /*0180*/  IMAD.WIDE R2, R9, 0x4, R2 ;  /* 0x0000000409027825 */ /* 0x004fcc00078e0202 */
[----:B------:R-:W2:Y:S01]  /*0190*/  LDG.E R2, desc[UR4][R2.64] ;  /* 0x0000000402027981 */ /* 0x000ea2000c1e1900 */
[----:B---3--:R-:W-:Y:S01]  /*01a0*/  FADD R8, -R10, 1 ;  /* 0x3f8000000a087421 */ /* 0x008fe20000000100 */
[----:B0-----:R-:W-:Y:S01]  /*01b0*/  IMAD.WIDE R6, R9, 0x4, R6 ;  /* 0x0000000409067825 */ /* 0x001fe200078e0206 */
[----:B----4-:R-:W-:-:S05]  /*01c0*/  I2FP.F32.U32 R11, R4 ;  /* 0x00000004000b7245 */ /* 0x010fca0000201000 */
[----:B------:R-:W-:Y:S01]  /*01d0*/  FMUL R11, R8, R11 ;  /* 0x0000000b080b7220 */ /* 0x000fe20000400000 */
[----:B--2---:R-:W-:-:S05]  /*01e0*/  I2FP.F32.U32 R0, R2 ;  /* 0x0000000200007245 */ /* 0x004fca0000201000 */
[----:B------:R-:W-:-:S05]  /*01f0*/  FFMA R11, R0, R10, R11 ;  /* 0x0000000a000b7223 */ /* 0x000fca000000000b */
[----:B------:R-:W-:Y:S01]  /*0200*/  STG.E desc[UR4][R6.64], R11 ;  /* 0x0000000b06007986 */ /* 0x000fe2000c101904 */
[----:B------:R-:W-:Y:S05]  /*0210*/  EXIT ;  /* 0x000000000000794d */ /* 0x000fea0003800000 */
.L_x_0:
[----:B------:R-:W-:-:S00]  /*0220*/  BRA `(.L_x_0) ;  /* 0xfffffffc00fc7947 */ /* 0x000fc0000383ffff */
[----:B------:R-:W-:-:S00]  /*0230*/  NOP ;  /* 0x0000000000007918 */ /* 0x000fc00000000000 */
        /* <DEDUP_REMOVED lines=12> */
.L_x_2:


//--------------------- .text._Z7incisoAPjS_S_ll  --------------------------
	.section	.text._Z7incisoAPjS_S_ll,"ax",@progbits
	.align	128
        .global         _Z7incisoAPjS_S_ll
        .type           _Z7incisoAPjS_S_ll,@function
        .size           _Z7incisoAPjS_S_ll,(.L_x_3 - _Z7incisoAPjS_S_ll)
        .other          _Z7incisoAPjS_S_ll,@"STO_CUDA_ENTRY STV_DEFAULT"
_Z7incisoAPjS_S_ll:
.text._Z7incisoAPjS_S_ll:
[----:B------:R-:W-:Y:S01]  /*0000*/  LDC R1, c[0x0][0x37c] ;  /* 0x0000df00ff017b82 */ /* 0x000fe20000000800 */
[----:B------:R-:W0:Y:S07]  /*0010*/  S2R R2, SR_TID.Y ;  /* 0x0000000000027919 */ /* 0x000e2e0000002200 */
[----:B------:R-:W1:Y:S01]  /*0020*/  LDC R0, c[0x0][0x360] ;  /* 0x0000d800ff007b82 */ /* 0x000e620000000800 */
[----:B------:R-:W2:Y:S01]  /*0030*/  LDCU.64 UR6, c[0x0][0x398] ;  /* 0x00007300ff0677ac */ /* 0x000ea20008000a00 */
[----:B------:R-:W1:Y:S01]  /*0040*/  S2R R3, SR_TID.X ;  /* 0x0000000000037919 */ /* 0x000e620000002100 */
[----:B------:R-:W3:Y:S05]  /*0050*/  LDCU.64 UR8, c[0x0][0x3a0] ;  /* 0x00007400ff0877ac */ /* 0x000eea0008000a00 */
[----:B------:R-:W0:Y:S08]  /*0060*/  S2UR UR5, SR_CTAID.Y ;  /* 0x00000000000579c3 */ /* 0x000e300000002600 */
[----:B------:R-:W0:Y:S08]  /*0070*/  LDC R5, c[0x0][0x364] ;  /* 0x0000d900ff057b82 */ /* 0x000e300000000800 */
[----:B------:R-:W1:Y:S01]  /*0080*/  S2UR UR4, SR_CTAID.X ;  /* 0x00000000000479c3 */ /* 0x000e620000002500 */
[----:B0-----:R-:W-:-:S05]  /*0090*/  IMAD R5, R5, UR5, R2 ;  /* 0x0000000505057c24 */ /* 0x001fca000f8e0202 */
[----:B--2---:R-:W-:Y:S01]  /*00a0*/  ISETP.GE.U32.AND P1, PT, R5, UR6, PT ;  /* 0x0000000605007c0c */ /* 0x004fe2000bf26070 */
[----:B-1----:R-:W-:-:S03]  /*00b0*/  IMAD R0, R0, UR4, R3 ;  /* 0x0000000400007c24 */ /* 0x002fc6000f8e0203 */
[----:B------:R-:W-:Y:S02]  /*00c0*/  ISETP.GE.AND.EX P1, PT, RZ, UR7, PT, P1 ;  /* 0x00000007ff007c0c */ /* 0x000fe4000bf26310 */
[----:B---3--:R-:W-:Y:S02]  /*00d0*/  ISETP.GE.U32.AND P0, PT, R0, UR8, PT ;  /* 0x0000000800007c0c */ /* 0x008fe4000bf06070 */
[----:B------:R-:W-:-:S04]  /*00e0*/  SHF.R.S32.HI R2, RZ, 0x1f, R0 ;  /* 0x0000001fff027819 */ /* 0x000fc80000011400 */
[----:B------:R-:W-:Y:S02]  /*00f0*/  ISETP.GE.OR.EX P0, PT, R2, UR9, P1, P0 ;  /* 0x0000000902007c0c */ /* 0x000fe40008f06700 */
[----:B------:R-:W-:-:S05]  /*0100*/  LOP3.LUT R2, RZ, R5, RZ, 0x33, !PT ;  /* 0x00000005ff027212 */ /* 0x000fca00078e33ff */
[----:B------:R-:W-:-:S06]  /*0110*/  VIADD R7, R2, UR6 ;  /* 0x0000000602077c36 */ /* 0x000fcc0008000000 */
[----:B------:R-:W-:Y:S05]  /*0120*/  @P0 EXIT ;  /* 0x000000000000094d */ /* 0x000fea0003800000 */
[----:B------:R-:W0:Y:S01]  /*0130*/  LDC.64 R2, c[0x0][0x380] ;  /* 0x0000e000ff027b82 */ /* 0x000e220000000a00 */
[----:B------:R-:W-:Y:S01]  /*0140*/  LOP3.LUT R4, RZ, R0, RZ, 0x33, !PT ;  /* 0x00000000ff047212 */ /* 0x000fe200078e33ff */
[----:B------:R-:W1:Y:S01]  /*0150*/  LDCU.64 UR6, c[0x0][0x388] ;  /* 0x00007100ff0677ac */ /* 0x000e620008000a00 */
[----:B------:R-:W-:-:S03]  /*0160*/  IMAD R9, R5, UR8, R0 ;  /* 0x0000000805097c24 */ /* 0x000fc6000f8e0200 */
[----:B------:R-:W-:Y:S01]  /*0170*/  VIADD R4, R4, UR8 ;  /* 0x0000000804047c36 */ /* 0x000fe20008000000 */
[----:B------:R-:W2:Y:S03]  /*0180*/  LDCU.64 UR4, c[0x0][0x358] ;  /* 0x00006b00ff0477ac */ /* 0x000ea60008000a00 */
[----:B------:R-:W-:-:S05]  /*0190*/  IMAD R4, R7, UR8, R4 ;  /* 0x0000000807047c24 */ /* 0x000fca000f8e0204 */
[----:B------:R-:W-:-:S04]  /*01a0*/  SHF.R.S64 R6, RZ, 0x1e, R4 ;  /* 0x0000001eff067819 */ /* 0x000fc80000001004 */
[----:B-1----:R-:W-:Y:S01]  /*01b0*/  IADD3 R6, P0, PT, R6, UR6, RZ ;  /* 0x0000000606067c10 */ /* 0x002fe2000ff1e0ff */
[----:B0-----:R-:W-:-:S03]  /*01c0*/  IMAD.WIDE R2, R9, 0x4, R2 ;  /* 0x0000000409027825 */ /* 0x001fc600078e0202 */
[----:B------:R-:W-:Y:S02]  /*01d0*/  LEA.HI.X.SX32 R7, R4, UR7, 0x2, P0 ;  /* 0x0000000704077c11 */ /* 0x000fe400080f16ff */
[----:B------:R-:W0:Y:S01]  /*01e0*/  LDC.64 R4, c[0x0][0x390] ;  /* 0x0000e400ff047b82 */ /* 0x000e220000000a00 */
[----:B--2---:R-:W2:Y:S04]  /*01f0*/  LDG.E R2, desc[UR4][R2.64] ;  /* 0x0000000402027981 */ /* 0x004ea8000c1e1900 */
[----:B------:R-:W2:Y:S01]  /*0200*/  LDG.E R7, desc[UR4][R6.64] ;  /* 0x0000000406077981 */ /* 0x000ea2000c1e1900 */
[----:B0-----:R-:W-:-:S04]  /*0210*/  IMAD.WIDE R4, R9, 0x4, R4 ;  /* 0x0000000409047825 */ /* 0x001fc800078e0204 */
[----:B--2---:R-:W-:-:S05]  /*0220*/  IMAD.IADD R9, R2, 0x1, R7 ;  /* 0x0000000102097824 */ /* 0x004fca00078e0207 */
[----:B------:R-:W-:Y:S01]  /*0230*/  STG.E desc[UR4][R4.64], R9 ;  /* 0x0000000904007986 */ /* 0x000fe2000c101904 */
[----:B------:R-:W-:Y:S05]  /*0240*/  EXIT ;  /* 0x000000000000794d */ /* 0x000fea0003800000 */
.L_x_1:
        /* <DEDUP_REMOVED lines=11> */
.L_x_3:


//--------------------- .nv.shared.reserved.0     --------------------------
	.section	.nv.shared.reserved.0,"aw",@nobits
	.weak		__nv_reservedSMEM_offset_0_alias
	.size		__nv_reservedSMEM_offset_0_alias, 0, 64
	.other		__nv_reservedSMEM_offset_0_alias,@"STO_CUDA_RESERVED_SHARED STV_DEFAULT"
__nv_reservedSMEM_offset_0_alias:
	.zero		0
	.zero		64


//--------------------- .nv.constant0._Z7incisoBPjS_Pffll --------------------------
	.section	.nv.constant0._Z7incisoBPjS_Pffll,"a",@progbits
	.sectionflags	@""
	.align	4
.nv.constant0._Z7incisoBPjS_Pffll:
	.zero		944


//--------------------- .nv.constant0._Z7incisoAPjS_S_ll --------------------------
	.section	.nv.constant0._Z7incisoAPjS_S_ll,"a",@progbits
	.sectionflags	@""
	.align	4
.nv.constant0._Z7incisoAPjS_S_ll:
	.zero		936


//--------------------- SYMBOLS --------------------------

	.type		.nv.reservedSmem.offset0,@object
	.size		.nv.reservedSmem.offset0,0x4
